	.headerflags	@"EF_CUDA_TEXMODE_UNIFIED EF_CUDA_64BIT_ADDRESS EF_CUDA_ACCELERATORS EF_CUDA_SM90 EF_CUDA_VIRTUAL_SM(EF_CUDA_SM90)"
	.elftype	@"ET_EXEC"


//--------------------- .nv.info                  --------------------------
	.section	.nv.info,"",@"SHT_CUDA_INFO"
	.align	4


	//----- nvinfo : EIATTR_REGCOUNT
	.align		4
        /*0000*/ 	.byte	0x04, 0x2f
        /*0002*/ 	.short	(.L_1 - .L_0)
	.align		4
.L_0:
        /*0004*/ 	.word	index@(triton_poi_fused_cat_8)
        /*0008*/ 	.word	0x00000010


	//----- nvinfo : EIATTR_MIN_STACK_SIZE
	.align		4
.L_1:
        /*000c*/ 	.byte	0x04, 0x12
        /*000e*/ 	.short	(.L_3 - .L_2)
	.align		4
.L_2:
        /*0010*/ 	.word	index@(triton_poi_fused_cat_8)
        /*0014*/ 	.word	0x00000000


	//----- nvinfo : EIATTR_FRAME_SIZE
	.align		4
.L_3:
        /*0018*/ 	.byte	0x04, 0x11
        /*001a*/ 	.short	(.L_5 - .L_4)
	.align		4
.L_4:
        /*001c*/ 	.word	index@(triton_poi_fused_cat_8)
        /*0020*/ 	.word	0x00000000


	//----- nvinfo : EIATTR_MIN_STACK_SIZE
	.align		4
.L_5:
        /*0024*/ 	.byte	0x04, 0x12
        /*0026*/ 	.short	(.L_7 - .L_6)
	.align		4
.L_6:
        /*0028*/ 	.word	index@(triton_poi_fused_cat_8)
        /*002c*/ 	.word	0x00000000
.L_7:


//--------------------- .nv.info.triton_poi_fused_cat_8 --------------------------
	.section	.nv.info.triton_poi_fused_cat_8,"",@"SHT_CUDA_INFO"
	.sectionflags	@""
	.align	4


	//----- nvinfo : EIATTR_CUDA_API_VERSION
	.align		4
        /*0000*/ 	.byte	0x04, 0x37
        /*0002*/ 	.short	(.L_9 - .L_8)
.L_8:
        /*0004*/ 	.word	0x0000007c


	//----- nvinfo : EIATTR_KPARAM_INFO
	.align		4
.L_9:
        /*0008*/ 	.byte	0x04, 0x17
        /*000a*/ 	.short	(.L_11 - .L_10)
.L_10:
        /*000c*/ 	.word	0x00000000
        /*0010*/ 	.short	0x0004
        /*0012*/ 	.short	0x0020
        /*0014*/ 	.byte	0x00, 0xf0, 0x11, 0x00


	//----- nvinfo : EIATTR_KPARAM_INFO
	.align		4
.L_11:
        /*0018*/ 	.byte	0x04, 0x17
        /*001a*/ 	.short	(.L_13 - .L_12)
.L_12:
        /*001c*/ 	.word	0x00000000
        /*0020*/ 	.short	0x0003
        /*0022*/ 	.short	0x0018
        /*0024*/ 	.byte	0x00, 0xf4, 0x21, 0x00


	//----- nvinfo : EIATTR_KPARAM_INFO
	.align		4
.L_13:
        /*0028*/ 	.byte	0x04, 0x17
        /*002a*/ 	.short	(.L_15 - .L_14)
.L_14:
        /*002c*/ 	.word	0x00000000
        /*0030*/ 	.short	0x0002
        /*0032*/ 	.short	0x0010
        /*0034*/ 	.byte	0x00, 0xf4, 0x21, 0x00


	//----- nvinfo : EIATTR_KPARAM_INFO
	.align		4
.L_15:
        /*0038*/ 	.byte	0x04, 0x17
        /*003a*/ 	.short	(.L_17 - .L_16)
.L_16:
        /*003c*/ 	.word	0x00000000
        /*0040*/ 	.short	0x0001
        /*0042*/ 	.short	0x0008
        /*0044*/ 	.byte	0x00, 0xf4, 0x21, 0x00


	//----- nvinfo : EIATTR_KPARAM_INFO
	.align		4
.L_17:
        /*0048*/ 	.byte	0x04, 0x17
        /*004a*/ 	.short	(.L_19 - .L_18)
.L_18:
        /*004c*/ 	.word	0x00000000
        /*0050*/ 	.short	0x0000
        /*0052*/ 	.short	0x0000
        /*0054*/ 	.byte	0x00, 0xf4, 0x21, 0x00


	//----- nvinfo : EIATTR_SPARSE_MMA_MASK
	.align		4
.L_19:
        /*0058*/ 	.byte	0x03, 0x50
        /*005a*/ 	.short	0x0000


	//----- nvinfo : EIATTR_MAXREG_COUNT
	.align		4
        /*005c*/ 	.byte	0x03, 0x1b
        /*005e*/ 	.short	0x00ff


	//----- nvinfo : EIATTR_EXIT_INSTR_OFFSETS
	.align		4
        /*0060*/ 	.byte	0x04, 0x1c
        /*0062*/ 	.short	(.L_21 - .L_20)


	//   ....[0]....
.L_20:
        /*0064*/ 	.word	0x000003e0


	//   ....[1]....
        /*0068*/ 	.word	0x00000400


	//----- nvinfo : EIATTR_REQNTID
	.align		4
.L_21:
        /*006c*/ 	.byte	0x04, 0x10
        /*006e*/ 	.short	(.L_23 - .L_22)
.L_22:
        /*0070*/ 	.word	0x00000080
        /*0074*/ 	.word	0x00000001
        /*0078*/ 	.word	0x00000001


	//----- nvinfo : EIATTR_CBANK_PARAM_SIZE
	.align		4
.L_23:
        /*007c*/ 	.byte	0x03, 0x19
        /*007e*/ 	.short	0x0024


	//----- nvinfo : EIATTR_PARAM_CBANK
	.align		4
        /*0080*/ 	.byte	0x04, 0x0a
        /*0082*/ 	.short	(.L_25 - .L_24)
	.align		4
.L_24:
        /*0084*/ 	.word	index@(.nv.constant0.triton_poi_fused_cat_8)
        /*0088*/ 	.short	0x0210
        /*008a*/ 	.short	0x0024


	//----- nvinfo : EIATTR_SW_WAR
	.align		4
.L_25:
        /*008c*/ 	.byte	0x04, 0x36
        /*008e*/ 	.short	(.L_27 - .L_26)
.L_26:
        /*0090*/ 	.word	0x00000008
.L_27:


//--------------------- .nv.callgraph             --------------------------
	.section	.nv.callgraph,"",@"SHT_CUDA_CALLGRAPH"
	.align	4
	.sectionentsize	8
	.align		4
        /*0000*/ 	.word	0x00000000
	.align		4
        /*0004*/ 	.word	0xffffffff
	.align		4
        /*0008*/ 	.word	0x00000000
	.align		4
        /*000c*/ 	.word	0xfffffffe
	.align		4
        /*0010*/ 	.word	0x00000000
	.align		4
        /*0014*/ 	.word	0xfffffffd
	.align		4
        /*0018*/ 	.word	0x00000000
	.align		4
        /*001c*/ 	.word	0xfffffffc


//--------------------- .text.triton_poi_fused_cat_8 --------------------------
	.section	.text.triton_poi_fused_cat_8,"ax",@progbits
	.align	128
        .global         triton_poi_fused_cat_8
        .type           triton_poi_fused_cat_8,@function
        .size           triton_poi_fused_cat_8,(.L_x_1 - triton_poi_fused_cat_8)
        .other          triton_poi_fused_cat_8,@"STO_CUDA_ENTRY STV_DEFAULT"
triton_poi_fused_cat_8:
.text.triton_poi_fused_cat_8:
[----:B------:R-:W0:Y:S02]  /*0000*/  LDC R1, c[0x0][0x28] ;  /* 0x00000a00ff017b82 */ /* 0x000e240000000800 */
[----:B------:R-:W1:Y:S01]  /*0010*/  S2R R0, SR_TID.X ;  /* 0x0000000000007919 */ /* 0x000e620000002100 */
[----:B------:R-:W-:Y:S01]  /*0020*/  ULDC.64 UR4, c[0x0][0x218] ;  /* 0x0000860000047ab9 */ /* 0x000fe20000000a00 */
[----:B------:R-:W-:Y:S01]  /*0030*/  ULDC.64 UR6, c[0x0][0x220] ;  /* 0x0000880000067ab9 */ /* 0x000fe20000000a00 */
[----:B------:R-:W2:Y:S01]  /*0040*/  S2R R5, SR_CTAID.X ;  /* 0x0000000000057919 */ /* 0x000ea20000002500 */
[----:B-1----:R-:W-:Y:S01]  /*0050*/  IMAD.SHL.U32 R0, R0, 0x2, RZ ;  /* 0x0000000200007824 */ /* 0x002fe200078e00ff */
[----:B--2---:R-:W-:-:S04]  /*0060*/  SHF.R.S32.HI R3, RZ, 0x17, R5 ;  /* 0x00000017ff037819 */ /* 0x004fc80000011405 */
[----:B------:R-:W-:Y:S02]  /*0070*/  LOP3.LUT R0, R0, 0xfe, RZ, 0xc0, !PT ;  /* 0x000000fe00007812 */ /* 0x000fe400078ec0ff */
[----:B------:R-:W-:-:S03]  /*0080*/  SGXT R3, R3, 0x1 ;  /* 0x000000010303781a */ /* 0x000fc60000000200 */
[----:B------:R-:W-:-:S04]  /*0090*/  IMAD R0, R5, 0x100, R0 ;  /* 0x0000010005007824 */ /* 0x000fc800078e0200 */
[----:B------:R-:W-:Y:S01]  /*00a0*/  IMAD.HI R4, R0, 0x551c979b, RZ ;  /* 0x551c979b00047827 */ /* 0x000fe200078e02ff */
[----:B------:R-:W-:-:S04]  /*00b0*/  LEA.HI R3, R3, R0, RZ, 0x4 ;  /* 0x0000000003037211 */ /* 0x000fc800078f20ff */
[----:B------:R-:W-:Y:S02]  /*00c0*/  SHF.R.S32.HI R3, RZ, 0x4, R3 ;  /* 0x00000004ff037819 */ /* 0x000fe40000011403 */
[----:B------:R-:W-:-:S03]  /*00d0*/  SHF.R.U32.HI R7, RZ, 0x1f, R4 ;  /* 0x0000001fff077819 */ /* 0x000fc60000011604 */
[----:B------:R-:W-:Y:S01]  /*00e0*/  IMAD.HI R2, R3, 0x551c979b, RZ ;  /* 0x551c979b03027827 */ /* 0x000fe200078e02ff */
[----:B------:R-:W-:-:S04]  /*00f0*/  LEA.HI.SX32 R9, R4, R7, 0x14 ;  /* 0x0000000704097211 */ /* 0x000fc800078fa2ff */
[----:B------:R-:W-:Y:S01]  /*0100*/  SHF.R.U32.HI R5, RZ, 0x1f, R2 ;  /* 0x0000001fff057819 */ /* 0x000fe20000011602 */
[----:B------:R-:W-:-:S03]  /*0110*/  IMAD R10, R9, -0x3020, R0 ;  /* 0xffffcfe0090a7824 */ /* 0x000fc600078e0200 */
[----:B------:R-:W-:Y:S02]  /*0120*/  LEA.HI.SX32 R2, R2, R5, 0x18 ;  /* 0x0000000502027211 */ /* 0x000fe400078fc2ff */
[----:B------:R-:W-:Y:S01]  /*0130*/  SHF.R.S32.HI R12, RZ, 0x1f, R10 ;  /* 0x0000001fff0c7819 */ /* 0x000fe2000001140a */
[----:B------:R-:W1:Y:S02]  /*0140*/  LDC.64 R4, c[0x0][0x210] ;  /* 0x00008400ff047b82 */ /* 0x000e640000000a00 */
[----:B------:R-:W-:Y:S02]  /*0150*/  IMAD R8, R2, -0x302, R3 ;  /* 0xfffffcfe02087824 */ /* 0x000fe400078e0203 */
[----:B------:R-:W-:-:S03]  /*0160*/  IMAD.SHL.U32 R3, R9, 0x1000, RZ ;  /* 0x0000100009037824 */ /* 0x000fc600078e00ff */
[----:B------:R-:W-:-:S04]  /*0170*/  LOP3.LUT R2, R8, 0xffffff00, RZ, 0xc0, !PT ;  /* 0xffffff0008027812 */ /* 0x000fc800078ec0ff */
[----:B------:R-:W-:Y:S02]  /*0180*/  ISETP.NE.AND P4, PT, R2, 0x200, PT ;  /* 0x000002000200780c */ /* 0x000fe40003f85270 */
[----:B------:R-:W-:Y:S02]  /*0190*/  IADD3 R2, P0, R10, R3, RZ ;  /* 0x000000030a027210 */ /* 0x000fe40007f1e0ff */
[----:B------:R-:W-:Y:S02]  /*01a0*/  ISETP.LT.AND P5, PT, R0, 0xc080, !P4 ;  /* 0x0000c0800000780c */ /* 0x000fe400067a1270 */
[----:B------:R-:W-:Y:S02]  /*01b0*/  LEA.HI.X.SX32 R3, R3, R12, 0x1, P0 ;  /* 0x0000000c03037211 */ /* 0x000fe400000f0eff */
[----:B------:R-:W-:-:S04]  /*01c0*/  LEA R6, P0, R2, UR4, 0x2 ;  /* 0x0000000402067c11 */ /* 0x000fc8000f8010ff */
[----:B------:R-:W-:Y:S02]  /*01d0*/  LEA.HI.X R7, R2, UR5, R3, 0x2, P0 ;  /* 0x0000000502077c11 */ /* 0x000fe400080f1403 */
[----:B------:R-:W-:Y:S01]  /*01e0*/  CS2R R2, SRZ ;  /* 0x0000000000027805 */ /* 0x000fe2000001ff00 */
[----:B------:R-:W-:Y:S01]  /*01f0*/  ULDC.64 UR4, c[0x0][0x208] ;  /* 0x0000820000047ab9 */ /* 0x000fe20000000a00 */
[C---:B------:R-:W-:Y:S02]  /*0200*/  IMAD.SHL.U32 R13, R9.reuse, 0x20, RZ ;  /* 0x00000020090d7824 */ /* 0x040fe400078e00ff */
[----:B------:R-:W-:Y:S02]  /*0210*/  IMAD R11, R9, 0x2000, R10 ;  /* 0x00002000090b7824 */ /* 0x000fe400078e020a */
[----:B------:R2:W3:Y:S01]  /*0220*/  @P5 LDG.E.64 R2, desc[UR4][R6.64+-0x8000] ;  /* 0xff80000406025981 */ /* 0x0004e2000c1e1b00 */
[----:B------:R-:W-:Y:S01]  /*0230*/  IADD3 R10, P2, R10, R13, RZ ;  /* 0x0000000d0a0a7210 */ /* 0x000fe20007f5e0ff */
[----:B-1----:R-:W-:Y:S01]  /*0240*/  IMAD.WIDE R4, R11, 0x4, R4 ;  /* 0x000000040b047825 */ /* 0x002fe200078e0204 */
[----:B------:R-:W-:-:S02]  /*0250*/  ISETP.GE.AND P0, PT, R0, 0xc080, PT ;  /* 0x0000c0800000780c */ /* 0x000fc40003f06270 */
[C---:B------:R-:W-:Y:S02]  /*0260*/  ISETP.GE.AND P1, PT, R8.reuse, 0x200, PT ;  /* 0x000002000800780c */ /* 0x040fe40003f26270 */
[----:B------:R-:W-:Y:S02]  /*0270*/  LEA.HI.X.SX32 R13, R13, R12, 0x1, P2 ;  /* 0x0000000c0d0d7211 */ /* 0x000fe400010f0eff */
[----:B------:R-:W-:Y:S02]  /*0280*/  ISETP.GT.AND P3, PT, R8, 0x2ff, !P0 ;  /* 0x000002ff0800780c */ /* 0x000fe40004764270 */
[----:B--2---:R-:W-:Y:S02]  /*0290*/  CS2R R6, SRZ ;  /* 0x0000000000067805 */ /* 0x004fe4000001ff00 */
[----:B------:R-:W-:Y:S02]  /*02a0*/  ISETP.LT.AND P2, PT, R0, 0xc080, !P1 ;  /* 0x0000c0800000780c */ /* 0x000fe40004f41270 */
[----:B------:R-:W-:-:S04]  /*02b0*/  LEA R8, P6, R10, UR6, 0x2 ;  /* 0x000000060a087c11 */ /* 0x000fc8000f8c10ff */
[----:B------:R-:W-:Y:S02]  /*02c0*/  LEA.HI.X R9, R10, UR7, R13, 0x2, P6 ;  /* 0x000000070a097c11 */ /* 0x000fe4000b0f140d */
[----:B------:R-:W-:-:S06]  /*02d0*/  CS2R R12, SRZ ;  /* 0x00000000000c7805 */ /* 0x000fcc000001ff00 */
[----:B------:R-:W2:Y:S04]  /*02e0*/  @P3 LDG.E.64 R12, desc[UR4][R8.64+-0xc000] ;  /* 0xff400004080c3981 */ /* 0x000ea8000c1e1b00 */
[----:B------:R-:W4:Y:S01]  /*02f0*/  @P2 LDG.E.64 R6, desc[UR4][R4.64] ;  /* 0x0000000404062981 */ /* 0x000f22000c1e1b00 */
[----:B---3--:R-:W-:Y:S02]  /*0300*/  SEL R10, R2, RZ, P5 ;  /* 0x000000ff020a7207 */ /* 0x008fe40002800000 */
[----:B------:R-:W-:Y:S02]  /*0310*/  SEL R11, R3, RZ, P5 ;  /* 0x000000ff030b7207 */ /* 0x000fe40002800000 */
[----:B------:R-:W1:Y:S01]  /*0320*/  LDC.64 R2, c[0x0][0x228] ;  /* 0x00008a00ff027b82 */ /* 0x000e620000000a00 */
[----:B------:R-:W-:-:S02]  /*0330*/  FSETP.GT.AND P5, PT, R10, RZ, PT ;  /* 0x000000ff0a00720b */ /* 0x000fc40003fa4000 */
[----:B------:R-:W-:-:S11]  /*0340*/  FSETP.GT.AND P6, PT, R11, RZ, PT ;  /* 0x000000ff0b00720b */ /* 0x000fd60003fc4000 */
[----:B------:R-:W-:Y:S02]  /*0350*/  @!P5 FMUL R10, R10, 0.10000000149011611938 ;  /* 0x3dcccccd0a0ad820 */ /* 0x000fe40000400000 */
[----:B------:R-:W-:Y:S01]  /*0360*/  @!P6 FMUL R11, R11, 0.10000000149011611938 ;  /* 0x3dcccccd0b0be820 */ /* 0x000fe20000400000 */
[----:B--2---:R-:W-:Y:S02]  /*0370*/  @P4 SEL R10, R12, RZ, P3 ;  /* 0x000000ff0c0a4207 */ /* 0x004fe40001800000 */
[----:B------:R-:W-:Y:S02]  /*0380*/  @P4 SEL R11, R13, RZ, P3 ;  /* 0x000000ff0d0b4207 */ /* 0x000fe40001800000 */
[----:B----4-:R-:W-:Y:S01]  /*0390*/  SEL R9, R6, RZ, P2 ;  /* 0x000000ff06097207 */ /* 0x010fe20001000000 */
[----:B-1----:R-:W-:Y:S01]  /*03a0*/  IMAD.WIDE R2, R0, 0x4, R2 ;  /* 0x0000000400027825 */ /* 0x002fe200078e0202 */
[----:B------:R-:W-:Y:S02]  /*03b0*/  SEL R4, R7, RZ, P2 ;  /* 0x000000ff07047207 */ /* 0x000fe40001000000 */
[----:B------:R-:W-:-:S02]  /*03c0*/  SEL R10, R9, R10, !P1 ;  /* 0x0000000a090a7207 */ /* 0x000fc40004800000 */
[----:B------:R-:W-:Y:S01]  /*03d0*/  SEL R11, R4, R11, !P1 ;  /* 0x0000000b040b7207 */ /* 0x000fe20004800000 */
[----:B------:R-:W-:Y:S06]  /*03e0*/  @P0 EXIT ;  /* 0x000000000000094d */ /* 0x000fec0003800000 */
[----:B------:R-:W-:Y:S01]  /*03f0*/  STG.E.64 desc[UR4][R2.64], R10 ;  /* 0x0000000a02007986 */ /* 0x000fe2000c101b04 */
[----:B------:R-:W-:Y:S05]  /*0400*/  EXIT ;  /* 0x000000000000794d */ /* 0x000fea0003800000 */
.L_x_0:
[----:B------:R-:W-:-:S00]  /*0410*/  BRA `(.L_x_0) ;  /* 0xfffffffc00fc7947 */ /* 0x000fc0000383ffff */
[----:B------:R-:W-:-:S00]  /*0420*/  NOP ;  /* 0x0000000000007918 */ /* 0x000fc00000000000 */
        /* <DEDUP_REMOVED lines=13> */
.L_x_1:


//--------------------- .nv.constant0.triton_poi_fused_cat_8 --------------------------
	.section	.nv.constant0.triton_poi_fused_cat_8,"a",@progbits
	.sectionflags	@""
	.align	4
.nv.constant0.triton_poi_fused_cat_8:
	.zero		564
